//
// Generated by NVIDIA NVVM Compiler
//
// Compiler Build ID: CL-36424714
// Cuda compilation tools, release 13.0, V13.0.88
// Based on NVVM 20.0.0
//

.version 9.0
.target sm_100
.address_size 64

	// .globl	_Z4convPfS_S_S_S_ii

.visible .entry _Z4convPfS_S_S_S_ii(
	.param .u64 .ptr .align 1 _Z4convPfS_S_S_S_ii_param_0,
	.param .u64 .ptr .align 1 _Z4convPfS_S_S_S_ii_param_1,
	.param .u64 .ptr .align 1 _Z4convPfS_S_S_S_ii_param_2,
	.param .u64 .ptr .align 1 _Z4convPfS_S_S_S_ii_param_3,
	.param .u64 .ptr .align 1 _Z4convPfS_S_S_S_ii_param_4,
	.param .u32 _Z4convPfS_S_S_S_ii_param_5,
	.param .u32 _Z4convPfS_S_S_S_ii_param_6
)
{
	.reg .pred 	%p<13>;
	.reg .b32 	%r<41>;
	.reg .b32 	%f<113>;
	.reg .b64 	%rd<39>;

	ld.param.u64 	%rd9, [_Z4convPfS_S_S_S_ii_param_0];
	ld.param.u64 	%rd10, [_Z4convPfS_S_S_S_ii_param_1];
	ld.param.u64 	%rd11, [_Z4convPfS_S_S_S_ii_param_2];
	ld.param.u64 	%rd12, [_Z4convPfS_S_S_S_ii_param_3];
	ld.param.u64 	%rd13, [_Z4convPfS_S_S_S_ii_param_4];
	ld.param.u32 	%r20, [_Z4convPfS_S_S_S_ii_param_5];
	ld.param.u32 	%r21, [_Z4convPfS_S_S_S_ii_param_6];
	cvta.to.global.u64 	%rd1, %rd10;
	cvta.to.global.u64 	%rd2, %rd13;
	cvta.to.global.u64 	%rd3, %rd9;
	cvta.to.global.u64 	%rd4, %rd12;
	cvta.to.global.u64 	%rd5, %rd11;
	mov.u32 	%r22, %tid.x;
	mov.u32 	%r23, %ctaid.x;
	mov.u32 	%r24, %ntid.x;
	mad.lo.s32 	%r34, %r23, %r24, %r22;
	mov.u32 	%r25, %nctaid.x;
	mul.lo.s32 	%r2, %r24, %r25;
	setp.ge.s32 	%p1, %r34, %r20;
	@%p1 bra 	$L__BB0_16;
	setp.gt.s32 	%p2, %r21, 0;
	@%p2 bra 	$L__BB0_2;
	bra.uni 	$L__BB0_15;
$L__BB0_2:
	and.b32  	%r3, %r21, 7;
	and.b32  	%r4, %r21, 2147483640;
	neg.s32 	%r5, %r4;
$L__BB0_3:
	setp.lt.u32 	%p4, %r21, 8;
	add.s32 	%r7, %r34, %r21;
	mov.b32 	%r38, 0;
	mov.f32 	%f112, 0f00000000;
	mov.f32 	%f111, %f112;
	@%p4 bra 	$L__BB0_6;
	add.s64 	%rd38, %rd2, 16;
	mov.f32 	%f112, 0f00000000;
	mov.u32 	%r35, %r7;
	mov.u32 	%r36, %r5;
$L__BB0_5:
	.pragma "nounroll";
	mul.wide.s32 	%rd17, %r35, 4;
	add.s64 	%rd18, %rd3, %rd17;
	add.s64 	%rd19, %rd1, %rd17;
	ld.global.f32 	%f28, [%rd18];
	ld.global.f32 	%f29, [%rd38+-16];
	fma.rn.f32 	%f30, %f28, %f29, %f111;
	ld.global.f32 	%f31, [%rd19];
	fma.rn.f32 	%f32, %f29, %f31, %f112;
	ld.global.f32 	%f33, [%rd18+-4];
	ld.global.f32 	%f34, [%rd38+-12];
	fma.rn.f32 	%f35, %f33, %f34, %f30;
	ld.global.f32 	%f36, [%rd19+-4];
	fma.rn.f32 	%f37, %f34, %f36, %f32;
	ld.global.f32 	%f38, [%rd18+-8];
	ld.global.f32 	%f39, [%rd38+-8];
	fma.rn.f32 	%f40, %f38, %f39, %f35;
	ld.global.f32 	%f41, [%rd19+-8];
	fma.rn.f32 	%f42, %f39, %f41, %f37;
	ld.global.f32 	%f43, [%rd18+-12];
	ld.global.f32 	%f44, [%rd38+-4];
	fma.rn.f32 	%f45, %f43, %f44, %f40;
	ld.global.f32 	%f46, [%rd19+-12];
	fma.rn.f32 	%f47, %f44, %f46, %f42;
	ld.global.f32 	%f48, [%rd18+-16];
	ld.global.f32 	%f49, [%rd38];
	fma.rn.f32 	%f50, %f48, %f49, %f45;
	ld.global.f32 	%f51, [%rd19+-16];
	fma.rn.f32 	%f52, %f49, %f51, %f47;
	ld.global.f32 	%f53, [%rd18+-20];
	ld.global.f32 	%f54, [%rd38+4];
	fma.rn.f32 	%f55, %f53, %f54, %f50;
	ld.global.f32 	%f56, [%rd19+-20];
	fma.rn.f32 	%f57, %f54, %f56, %f52;
	ld.global.f32 	%f58, [%rd18+-24];
	ld.global.f32 	%f59, [%rd38+8];
	fma.rn.f32 	%f60, %f58, %f59, %f55;
	ld.global.f32 	%f61, [%rd19+-24];
	fma.rn.f32 	%f62, %f59, %f61, %f57;
	ld.global.f32 	%f63, [%rd18+-28];
	ld.global.f32 	%f64, [%rd38+12];
	fma.rn.f32 	%f111, %f63, %f64, %f60;
	ld.global.f32 	%f65, [%rd19+-28];
	fma.rn.f32 	%f112, %f64, %f65, %f62;
	add.s32 	%r36, %r36, 8;
	add.s32 	%r35, %r35, -8;
	add.s64 	%rd38, %rd38, 32;
	setp.ne.s32 	%p5, %r36, 0;
	mov.u32 	%r38, %r4;
	@%p5 bra 	$L__BB0_5;
$L__BB0_6:
	setp.eq.s32 	%p6, %r3, 0;
	@%p6 bra 	$L__BB0_14;
	add.s32 	%r28, %r3, -1;
	setp.lt.u32 	%p7, %r28, 3;
	@%p7 bra 	$L__BB0_9;
	sub.s32 	%r29, %r7, %r38;
	mul.wide.s32 	%rd20, %r29, 4;
	add.s64 	%rd21, %rd3, %rd20;
	ld.global.f32 	%f67, [%rd21];
	mul.wide.u32 	%rd22, %r38, 4;
	add.s64 	%rd23, %rd2, %rd22;
	ld.global.f32 	%f68, [%rd23];
	fma.rn.f32 	%f69, %f67, %f68, %f111;
	add.s64 	%rd24, %rd1, %rd20;
	ld.global.f32 	%f70, [%rd24];
	fma.rn.f32 	%f71, %f68, %f70, %f112;
	ld.global.f32 	%f72, [%rd21+-4];
	ld.global.f32 	%f73, [%rd23+4];
	fma.rn.f32 	%f74, %f72, %f73, %f69;
	ld.global.f32 	%f75, [%rd24+-4];
	fma.rn.f32 	%f76, %f73, %f75, %f71;
	ld.global.f32 	%f77, [%rd21+-8];
	ld.global.f32 	%f78, [%rd23+8];
	fma.rn.f32 	%f79, %f77, %f78, %f74;
	ld.global.f32 	%f80, [%rd24+-8];
	fma.rn.f32 	%f81, %f78, %f80, %f76;
	ld.global.f32 	%f82, [%rd21+-12];
	ld.global.f32 	%f83, [%rd23+12];
	fma.rn.f32 	%f111, %f82, %f83, %f79;
	ld.global.f32 	%f84, [%rd24+-12];
	fma.rn.f32 	%f112, %f83, %f84, %f81;
	add.s32 	%r38, %r38, 4;
$L__BB0_9:
	and.b32  	%r30, %r21, 3;
	setp.eq.s32 	%p8, %r30, 0;
	@%p8 bra 	$L__BB0_14;
	setp.eq.s32 	%p9, %r30, 1;
	@%p9 bra 	$L__BB0_12;
	sub.s32 	%r31, %r7, %r38;
	mul.wide.s32 	%rd25, %r31, 4;
	add.s64 	%rd26, %rd3, %rd25;
	ld.global.f32 	%f86, [%rd26];
	mul.wide.u32 	%rd27, %r38, 4;
	add.s64 	%rd28, %rd2, %rd27;
	ld.global.f32 	%f87, [%rd28];
	fma.rn.f32 	%f88, %f86, %f87, %f111;
	add.s64 	%rd29, %rd1, %rd25;
	ld.global.f32 	%f89, [%rd29];
	fma.rn.f32 	%f90, %f87, %f89, %f112;
	ld.global.f32 	%f91, [%rd26+-4];
	ld.global.f32 	%f92, [%rd28+4];
	fma.rn.f32 	%f111, %f91, %f92, %f88;
	ld.global.f32 	%f93, [%rd29+-4];
	fma.rn.f32 	%f112, %f92, %f93, %f90;
	add.s32 	%r38, %r38, 2;
$L__BB0_12:
	and.b32  	%r32, %r21, 1;
	setp.eq.b32 	%p10, %r32, 1;
	not.pred 	%p11, %p10;
	@%p11 bra 	$L__BB0_14;
	sub.s32 	%r33, %r7, %r38;
	mul.wide.s32 	%rd30, %r33, 4;
	add.s64 	%rd31, %rd3, %rd30;
	ld.global.f32 	%f94, [%rd31];
	mul.wide.u32 	%rd32, %r38, 4;
	add.s64 	%rd33, %rd2, %rd32;
	ld.global.f32 	%f95, [%rd33];
	fma.rn.f32 	%f111, %f94, %f95, %f111;
	add.s64 	%rd34, %rd1, %rd30;
	ld.global.f32 	%f96, [%rd34];
	fma.rn.f32 	%f112, %f95, %f96, %f112;
$L__BB0_14:
	mul.wide.s32 	%rd35, %r34, 4;
	add.s64 	%rd36, %rd5, %rd35;
	st.global.f32 	[%rd36], %f111;
	add.s64 	%rd37, %rd4, %rd35;
	st.global.f32 	[%rd37], %f112;
	add.s32 	%r34, %r34, %r2;
	setp.lt.s32 	%p12, %r34, %r20;
	@%p12 bra 	$L__BB0_3;
	bra.uni 	$L__BB0_16;
$L__BB0_15:
	mul.wide.s32 	%rd14, %r34, 4;
	add.s64 	%rd15, %rd5, %rd14;
	mov.b32 	%r26, 0;
	st.global.u32 	[%rd15], %r26;
	add.s64 	%rd16, %rd4, %rd14;
	st.global.u32 	[%rd16], %r26;
	add.s32 	%r34, %r34, %r2;
	setp.lt.s32 	%p3, %r34, %r20;
	@%p3 bra 	$L__BB0_15;
$L__BB0_16:
	ret;

}


// ===== COMPILED SASS (sm_100) =====

	.target	sm_100

	.elftype	@"ET_EXEC"


//--------------------- .note.nv.tkinfo           --------------------------
	.section	.note.nv.tkinfo,"",@"SHT_NOTE"
	.sectionflags	@"SHF_NOTE_NV_TKINFO"
	.tkinfo
        /*0018*/ 	.word	0x00000002
        /*0030*/ 	.string	""
        /*0030*/ 	.string	"ptxas"
        /*0030*/ 	.string	"Cuda compilation tools, release 13.0, V13.0.88"
        /*0030*/ 	.string	"Build cuda_13.0.r13.0/compiler.36424714_0"
        /*0030*/ 	.string	"-arch sm_100 -m 64 "



//--------------------- .note.nv.cuinfo           --------------------------
	.section	.note.nv.cuinfo,"",@"SHT_NOTE"
	.sectionflags	@"SHF_NOTE_NV_CUINFO"
        /*0018*/ 	.short	0x0002
        /*001a*/ 	.short	0x0064
        /*001c*/ 	.short	0x0082
	.zero		2


//--------------------- .nv.info                  --------------------------
	.section	.nv.info,"",@"SHT_CUDA_INFO"
	.align	4


	//----- nvinfo : EIATTR_REGCOUNT
	.align		4
        /*0000*/ 	.byte	0x04, 0x2f
        /*0002*/ 	.short	(.L_1 - .L_0)
	.align		4
.L_0:
        /*0004*/ 	.word	index@(_Z4convPfS_S_S_S_ii)
        /*0008*/ 	.word	0x00000020


	//----- nvinfo : EIATTR_FRAME_SIZE
	.align		4
.L_1:
        /*000c*/ 	.byte	0x04, 0x11
        /*000e*/ 	.short	(.L_3 - .L_2)
	.align		4
.L_2:
        /*0010*/ 	.word	index@(_Z4convPfS_S_S_S_ii)
        /*0014*/ 	.word	0x00000000


	//----- nvinfo : EIATTR_MIN_STACK_SIZE
	.align		4
.L_3:
        /*0018*/ 	.byte	0x04, 0x12
        /*001a*/ 	.short	(.L_5 - .L_4)
	.align		4
.L_4:
        /*001c*/ 	.word	index@(_Z4convPfS_S_S_S_ii)
        /*0020*/ 	.word	0x00000000
.L_5:


//--------------------- .nv.compat                --------------------------
	.section	.nv.compat,"",@"SHT_CUDA_COMPAT_INFO"
	.align	4
        /*0000*/ 	.byte	0x02, 0x09, 0x00, 0x00, 0x02, 0x02, 0x01, 0x00, 0x02, 0x05, 0x05, 0x00, 0x03, 0x07, 0x01, 0x01
        /*0010*/ 	.byte	0x02, 0x03, 0x00, 0x00, 0x02, 0x06, 0x01, 0x00, 0x04, 0x0b, 0x08, 0x00, 0x09, 0x00, 0x00, 0x00
        /*0020*/ 	.byte	0x00, 0x00, 0x00, 0x00


//--------------------- .nv.info._Z4convPfS_S_S_S_ii --------------------------
	.section	.nv.info._Z4convPfS_S_S_S_ii,"",@"SHT_CUDA_INFO"
	.sectionflags	@""
	.align	4


	//----- nvinfo : EIATTR_CUDA_API_VERSION
	.align		4
        /*0000*/ 	.byte	0x04, 0x37
        /*0002*/ 	.short	(.L_7 - .L_6)
.L_6:
        /*0004*/ 	.word	0x00000082


	//----- nvinfo : EIATTR_KPARAM_INFO
	.align		4
.L_7:
        /*0008*/ 	.byte	0x04, 0x17
        /*000a*/ 	.short	(.L_9 - .L_8)
.L_8:
        /*000c*/ 	.word	0x00000000
        /*0010*/ 	.short	0x0006
        /*0012*/ 	.short	0x002c
        /*0014*/ 	.byte	0x00, 0xf0, 0x11, 0x00


	//----- nvinfo : EIATTR_KPARAM_INFO
	.align		4
.L_9:
        /*0018*/ 	.byte	0x04, 0x17
        /*001a*/ 	.short	(.L_11 - .L_10)
.L_10:
        /*001c*/ 	.word	0x00000000
        /*0020*/ 	.short	0x0005
        /*0022*/ 	.short	0x0028
        /*0024*/ 	.byte	0x00, 0xf0, 0x11, 0x00


	//----- nvinfo : EIATTR_KPARAM_INFO
	.align		4
.L_11:
        /*0028*/ 	.byte	0x04, 0x17
        /*002a*/ 	.short	(.L_13 - .L_12)
.L_12:
        /*002c*/ 	.word	0x00000000
        /*0030*/ 	.short	0x0004
        /*0032*/ 	.short	0x0020
        /*0034*/ 	.byte	0x00, 0xf5, 0x21, 0x00


	//----- nvinfo : EIATTR_KPARAM_INFO
	.align		4
.L_13:
        /*0038*/ 	.byte	0x04, 0x17
        /*003a*/ 	.short	(.L_15 - .L_14)
.L_14:
        /*003c*/ 	.word	0x00000000
        /*0040*/ 	.short	0x0003
        /*0042*/ 	.short	0x0018
        /*0044*/ 	.byte	0x00, 0xf5, 0x21, 0x00


	//----- nvinfo : EIATTR_KPARAM_INFO
	.align		4
.L_15:
        /*0048*/ 	.byte	0x04, 0x17
        /*004a*/ 	.short	(.L_17 - .L_16)
.L_16:
        /*004c*/ 	.word	0x00000000
        /*0050*/ 	.short	0x0002
        /*0052*/ 	.short	0x0010
        /*0054*/ 	.byte	0x00, 0xf5, 0x21, 0x00


	//----- nvinfo : EIATTR_KPARAM_INFO
	.align		4
.L_17:
        /*0058*/ 	.byte	0x04, 0x17
        /*005a*/ 	.short	(.L_19 - .L_18)
.L_18:
        /*005c*/ 	.word	0x00000000
        /*0060*/ 	.short	0x0001
        /*0062*/ 	.short	0x0008
        /*0064*/ 	.byte	0x00, 0xf5, 0x21, 0x00


	//----- nvinfo : EIATTR_KPARAM_INFO
	.align		4
.L_19:
        /*0068*/ 	.byte	0x04, 0x17
        /*006a*/ 	.short	(.L_21 - .L_20)
.L_20:
        /*006c*/ 	.word	0x00000000
        /*0070*/ 	.short	0x0000
        /*0072*/ 	.short	0x0000
        /*0074*/ 	.byte	0x00, 0xf5, 0x21, 0x00


	//----- nvinfo : EIATTR_SPARSE_MMA_MASK
	.align		4
.L_21:
        /*0078*/ 	.byte	0x03, 0x50
        /*007a*/ 	.short	0x0000


	//----- nvinfo : EIATTR_MAXREG_COUNT
	.align		4
        /*007c*/ 	.byte	0x03, 0x1b
        /*007e*/ 	.short	0x00ff


	//----- nvinfo : EIATTR_MERCURY_ISA_VERSION
	.align		4
        /*0080*/ 	.byte	0x03, 0x5f
        /*0082*/ 	.short	0x0101


	//----- nvinfo : EIATTR_VRC_CTA_INIT_COUNT
	.align		4
        /*0084*/ 	.byte	0x02, 0x4a
	.zero		1
	.zero		1


	//----- nvinfo : EIATTR_EXIT_INSTR_OFFSETS
	.align		4
        /*0088*/ 	.byte	0x04, 0x1c
        /*008a*/ 	.short	(.L_23 - .L_22)


	//   ....[0]....
.L_22:
        /*008c*/ 	.word	0x00000090


	//   ....[1]....
        /*0090*/ 	.word	0x00000170


	//   ....[2]....
        /*0094*/ 	.word	0x00000aa0


	//----- nvinfo : EIATTR_CRS_STACK_SIZE
	.align		4
.L_23:
        /*0098*/ 	.byte	0x04, 0x1e
        /*009a*/ 	.short	(.L_25 - .L_24)
.L_24:
        /*009c*/ 	.word	0x00000000


	//----- nvinfo : EIATTR_CBANK_PARAM_SIZE
	.align		4
.L_25:
        /*00a0*/ 	.byte	0x03, 0x19
        /*00a2*/ 	.short	0x0030


	//----- nvinfo : EIATTR_PARAM_CBANK
	.align		4
        /*00a4*/ 	.byte	0x04, 0x0a
        /*00a6*/ 	.short	(.L_27 - .L_26)
	.align		4
.L_26:
        /*00a8*/ 	.word	index@(.nv.constant0._Z4convPfS_S_S_S_ii)
        /*00ac*/ 	.short	0x0380
        /*00ae*/ 	.short	0x0030


	//----- nvinfo : EIATTR_SW_WAR
	.align		4
.L_27:
        /*00b0*/ 	.byte	0x04, 0x36
        /*00b2*/ 	.short	(.L_29 - .L_28)
.L_28:
        /*00b4*/ 	.word	0x00000008
.L_29:


//--------------------- .nv.callgraph             --------------------------
	.section	.nv.callgraph,"",@"SHT_CUDA_CALLGRAPH"
	.align	4
	.sectionentsize	8
	.align		4
        /*0000*/ 	.word	0x00000000
	.align		4
        /*0004*/ 	.word	0xffffffff
	.align		4
        /*0008*/ 	.word	0x00000000
	.align		4
        /*000c*/ 	.word	0xfffffffe
	.align		4
        /*0010*/ 	.word	0x00000000
	.align		4
        /*0014*/ 	.word	0xfffffffd
	.align		4
        /*0018*/ 	.word	0x00000000
	.align		4
        /*001c*/ 	.word	0xfffffffc


//--------------------- .text._Z4convPfS_S_S_S_ii --------------------------
	.section	.text._Z4convPfS_S_S_S_ii,"ax",@progbits
	.align	128
        .global         _Z4convPfS_S_S_S_ii
        .type           _Z4convPfS_S_S_S_ii,@function
        .size           _Z4convPfS_S_S_S_ii,(.L_x_8 - _Z4convPfS_S_S_S_ii)
        .other          _Z4convPfS_S_S_S_ii,@"STO_CUDA_ENTRY STV_DEFAULT"
_Z4convPfS_S_S_S_ii:
.text._Z4convPfS_S_S_S_ii:
[----:B------:R-:W-:Y:S01]  /*0000*/  LDC R1, c[0x0][0x37c] ;  /* 0x0000df00ff017b82 */ /* 0x000fe20000000800 */
[----:B------:R-:W0:Y:S07]  /*0010*/  S2R R9, SR_TID.X ;  /* 0x0000000000097919 */ /* 0x000e2e0000002100 */
[----:B------:R-:W0:Y:S01]  /*0020*/  S2UR UR4, SR_CTAID.X ;  /* 0x00000000000479c3 */ /* 0x000e220000002500 */
[----:B------:R-:W1:Y:S07]  /*0030*/  LDCU UR6, c[0x0][0x3a8] ;  /* 0x00007500ff0677ac */ /* 0x000e6e0008000800 */
[----:B------:R-:W0:Y:S01]  /*0040*/  LDC R0, c[0x0][0x360] ;  /* 0x0000d800ff007b82 */ /* 0x000e220000000800 */
[----:B------:R-:W2:Y:S01]  /*0050*/  LDCU UR5, c[0x0][0x370] ;  /* 0x00006e00ff0577ac */ /* 0x000ea20008000800 */
[----:B0-----:R-:W-:-:S02]  /*0060*/  IMAD R9, R0, UR4, R9 ;  /* 0x0000000400097c24 */ /* 0x001fc4000f8e0209 */
[----:B--2---:R-:W-:-:S03]  /*0070*/  IMAD R0, R0, UR5, RZ ;  /* 0x0000000500007c24 */ /* 0x004fc6000f8e02ff */
[----:B-1----:R-:W-:-:S13]  /*0080*/  ISETP.GE.AND P0, PT, R9, UR6, PT ;  /* 0x0000000609007c0c */ /* 0x002fda000bf06270 */
[----:B------:R-:W-:Y:S05]  /*0090*/  @P0 EXIT ;  /* 0x000000000000094d */ /* 0x000fea0003800000 */
[----:B------:R-:W0:Y:S01]  /*00a0*/  LDCU UR4, c[0x0][0x3ac] ;  /* 0x00007580ff0477ac */ /* 0x000e220008000800 */
[----:B------:R-:W1:Y:S01]  /*00b0*/  LDC.64 R6, c[0x0][0x390] ;  /* 0x0000e400ff067b82 */ /* 0x000e620000000a00 */
[----:B------:R-:W2:Y:S07]  /*00c0*/  LDCU.64 UR10, c[0x0][0x358] ;  /* 0x00006b00ff0a77ac */ /* 0x000eae0008000a00 */
[----:B------:R-:W3:Y:S01]  /*00d0*/  LDC.64 R10, c[0x0][0x398] ;  /* 0x0000e600ff0a7b82 */ /* 0x000ee20000000a00 */
[----:B0-----:R-:W-:-:S09]  /*00e0*/  UISETP.GT.AND UP0, UPT, UR4, URZ, UPT ;  /* 0x000000ff0400728c */ /* 0x001fd2000bf04270 */
[----:B--2---:R-:W-:Y:S05]  /*00f0*/  BRA.U UP0, `(.L_x_0) ;  /* 0x0000000100207547 */ /* 0x004fea000b800000 */
.L_x_1:
[----:B-1----:R-:W-:-:S04]  /*0100*/  IMAD.WIDE R2, R9, 0x4, R6 ;  /* 0x0000000409027825 */ /* 0x002fc800078e0206 */
[----:B---3--:R-:W-:Y:S01]  /*0110*/  IMAD.WIDE R4, R9, 0x4, R10 ;  /* 0x0000000409047825 */ /* 0x008fe200078e020a */
[----:B------:R0:W-:Y:S01]  /*0120*/  STG.E desc[UR10][R2.64], RZ ;  /* 0x000000ff02007986 */ /* 0x0001e2000c10190a */
[----:B------:R-:W-:-:S03]  /*0130*/  IADD3 R9, PT, PT, R0, R9, RZ ;  /* 0x0000000900097210 */ /* 0x000fc60007ffe0ff */
[----:B------:R0:W-:Y:S01]  /*0140*/  STG.E desc[UR10][R4.64], RZ ;  /* 0x000000ff04007986 */ /* 0x0001e2000c10190a */
[----:B------:R-:W-:-:S13]  /*0150*/  ISETP.GE.AND P0, PT, R9, UR6, PT ;  /* 0x0000000609007c0c */ /* 0x000fda000bf06270 */
[----:B0-----:R-:W-:Y:S05]  /*0160*/  @!P0 BRA `(.L_x_1) ;  /* 0xfffffffc00e48947 */ /* 0x001fea000383ffff */
[----:B------:R-:W-:Y:S05]  /*0170*/  EXIT ;  /* 0x000000000000794d */ /* 0x000fea0003800000 */
.L_x_0:
[----:B------:R-:W-:Y:S02]  /*0180*/  ULOP3.LUT UR8, UR4, 0x7ffffff8, URZ, 0xc0, !UPT ;  /* 0x7ffffff804087892 */ /* 0x000fe4000f8ec0ff */
[----:B------:R-:W-:Y:S02]  /*0190*/  ULOP3.LUT UR4, UR4, 0x7, URZ, 0xc0, !UPT ;  /* 0x0000000704047892 */ /* 0x000fe4000f8ec0ff */
[----:B------:R-:W-:-:S12]  /*01a0*/  UIADD3 UR9, UPT, UPT, -UR8, URZ, URZ ;  /* 0x000000ff08097290 */ /* 0x000fd8000fffe1ff */
.L_x_6:
[----:B------:R-:W0:Y:S01]  /*01b0*/  LDC R12, c[0x0][0x3ac] ;  /* 0x0000eb00ff0c7b82 */ /* 0x000e220000000800 */
[----:B------:R-:W-:Y:S01]  /*01c0*/  HFMA2 R3, -RZ, RZ, 0, 0 ;  /* 0x00000000ff037431 */ /* 0x000fe200000001ff */
[----:B---3--:R-:W-:Y:S02]  /*01d0*/  CS2R R10, SRZ ;  /* 0x00000000000a7805 */ /* 0x008fe4000001ff00 */
[----:B0-----:R-:W-:Y:S02]  /*01e0*/  ISETP.GE.U32.AND P0, PT, R12, 0x8, PT ;  /* 0x000000080c00780c */ /* 0x001fe40003f06070 */
[----:B------:R-:W-:-:S11]  /*01f0*/  IADD3 R8, PT, PT, R9, R12, RZ ;  /* 0x0000000c09087210 */ /* 0x000fd60007ffe0ff */
[----:B------:R-:W-:Y:S05]  /*0200*/  @!P0 BRA `(.L_x_2) ;  /* 0x0000000000ec8947 */ /* 0x000fea0003800000 */
[----:B------:R-:W0:Y:S01]  /*0210*/  LDCU.64 UR6, c[0x0][0x3a0] ;  /* 0x00007400ff0677ac */ /* 0x000e220008000a00 */
[----:B------:R-:W-:Y:S02]  /*0220*/  MOV R10, RZ ;  /* 0x000000ff000a7202 */ /* 0x000fe40000000f00 */
[----:B------:R-:W-:Y:S02]  /*0230*/  MOV R13, R8 ;  /* 0x00000008000d7202 */ /* 0x000fe40000000f00 */
[----:B------:R-:W-:Y:S01]  /*0240*/  MOV R14, UR9 ;  /* 0x00000009000e7c02 */ /* 0x000fe20008000f00 */
[----:B0-----:R-:W-:-:S04]  /*0250*/  UIADD3 UR5, UP0, UPT, UR6, 0x10, URZ ;  /* 0x0000001006057890 */ /* 0x001fc8000ff1e0ff */
[----:B------:R-:W-:Y:S02]  /*0260*/  UIADD3.X UR6, UPT, UPT, URZ, UR7, URZ, UP0, !UPT ;  /* 0x00000007ff067290 */ /* 0x000fe400087fe4ff */
[----:B------:R-:W-:-:S04]  /*0270*/  MOV R2, UR5 ;  /* 0x0000000500027c02 */ /* 0x000fc80008000f00 */
[----:B------:R-:W-:-:S07]  /*0280*/  MOV R3, UR6 ;  /* 0x0000000600037c02 */ /* 0x000fce0008000f00 */
.L_x_3:
[----:B-1----:R-:W0:Y:S01]  /*0290*/  LDC.64 R6, c[0x0][0x380] ;  /* 0x0000e000ff067b82 */ /* 0x002e220000000a00 */
[----:B------:R-:W2:Y:S04]  /*02a0*/  LDG.E R15, desc[UR10][R2.64+-0x10] ;  /* 0xfffff00a020f7981 */ /* 0x000ea8000c1e1900 */
[----:B------:R-:W3:Y:S03]  /*02b0*/  LDG.E R18, desc[UR10][R2.64+-0xc] ;  /* 0xfffff40a02127981 */ /* 0x000ee6000c1e1900 */
[----:B------:R-:W1:Y:S01]  /*02c0*/  LDC.64 R4, c[0x0][0x388] ;  /* 0x0000e200ff047b82 */ /* 0x000e620000000a00 */
[----:B------:R-:W4:Y:S04]  /*02d0*/  LDG.E R21, desc[UR10][R2.64+-0x8] ;  /* 0xfffff80a02157981 */ /* 0x000f28000c1e1900 */
[----:B------:R-:W5:Y:S01]  /*02e0*/  LDG.E R27, desc[UR10][R2.64+0xc] ;  /* 0x00000c0a021b7981 */ /* 0x000f62000c1e1900 */
[----:B0-----:R-:W-:-:S05]  /*02f0*/  IMAD.WIDE R6, R13, 0x4, R6 ;  /* 0x000000040d067825 */ /* 0x001fca00078e0206 */
[----:B------:R-:W2:Y:S01]  /*0300*/  LDG.E R16, desc[UR10][R6.64] ;  /* 0x0000000a06107981 */ /* 0x000ea2000c1e1900 */
[----:B-1----:R-:W-:-:S03]  /*0310*/  IMAD.WIDE R4, R13, 0x4, R4 ;  /* 0x000000040d047825 */ /* 0x002fc600078e0204 */
[----:B------:R-:W3:Y:S04]  /*0320*/  LDG.E R19, desc[UR10][R6.64+-0x4] ;  /* 0xfffffc0a06137981 */ /* 0x000ee8000c1e1900 */
[----:B------:R-:W4:Y:S04]  /*0330*/  LDG.E R17, desc[UR10][R4.64] ;  /* 0x0000000a04117981 */ /* 0x000f28000c1e1900 */
[----:B------:R-:W5:Y:S04]  /*0340*/  LDG.E R22, desc[UR10][R4.64+-0x4] ;  /* 0xfffffc0a04167981 */ /* 0x000f68000c1e1900 */
[----:B------:R-:W5:Y:S04]  /*0350*/  LDG.E R20, desc[UR10][R6.64+-0x8] ;  /* 0xfffff80a06147981 */ /* 0x000f68000c1e1900 */
[----:B------:R-:W5:Y:S04]  /*0360*/  LDG.E R24, desc[UR10][R4.64+-0x8] ;  /* 0xfffff80a04187981 */ /* 0x000f68000c1e1900 */
[----:B------:R-:W5:Y:S04]  /*0370*/  LDG.E R26, desc[UR10][R4.64+-0x14] ;  /* 0xffffec0a041a7981 */ /* 0x000f68000c1e1900 */
[----:B------:R-:W5:Y:S04]  /*0380*/  LDG.E R23, desc[UR10][R4.64+-0x18] ;  /* 0xffffe80a04177981 */ /* 0x000f68000c1e1900 */
[----:B------:R-:W5:Y:S04]  /*0390*/  LDG.E R25, desc[UR10][R6.64+-0x1c] ;  /* 0xffffe40a06197981 */ /* 0x000f68000c1e1900 */
[----:B------:R-:W5:Y:S01]  /*03a0*/  LDG.E R29, desc[UR10][R4.64+-0x1c] ;  /* 0xffffe40a041d7981 */ /* 0x000f62000c1e1900 */
[----:B--2---:R-:W-:-:S03]  /*03b0*/  FFMA R16, R16, R15, R11 ;  /* 0x0000000f10107223 */ /* 0x004fc6000000000b */
[----:B------:R-:W2:Y:S01]  /*03c0*/  LDG.E R11, desc[UR10][R2.64] ;  /* 0x0000000a020b7981 */ /* 0x000ea2000c1e1900 */
[----:B---3--:R-:W-:-:S03]  /*03d0*/  FFMA R19, R19, R18, R16 ;  /* 0x0000001213137223 */ /* 0x008fc60000000010 */
[----:B------:R-:W2:Y:S01]  /*03e0*/  LDG.E R16, desc[UR10][R6.64+-0x10] ;  /* 0xfffff00a06107981 */ /* 0x000ea2000c1e1900 */
[----:B----4-:R-:W-:-:S03]  /*03f0*/  FFMA R17, R15, R17, R10 ;  /* 0x000000110f117223 */ /* 0x010fc6000000000a */
[----:B------:R-:W3:Y:S01]  /*0400*/  LDG.E R15, desc[UR10][R2.64+-0x4] ;  /* 0xfffffc0a020f7981 */ /* 0x000ee2000c1e1900 */
[----:B-----5:R-:W-:-:S03]  /*0410*/  FFMA R28, R18, R22, R17 ;  /* 0x00000016121c7223 */ /* 0x020fc60000000011 */
[----:B------:R-:W3:Y:S04]  /*0420*/  LDG.E R10, desc[UR10][R6.64+-0xc] ;  /* 0xfffff40a060a7981 */ /* 0x000ee8000c1e1900 */
[----:B------:R-:W4:Y:S01]  /*0430*/  LDG.E R18, desc[UR10][R4.64+-0xc] ;  /* 0xfffff40a04127981 */ /* 0x000f22000c1e1900 */
[----:B------:R-:W-:-:S03]  /*0440*/  FFMA R19, R20, R21, R19 ;  /* 0x0000001514137223 */ /* 0x000fc60000000013 */
[----:B------:R-:W5:Y:S01]  /*0450*/  LDG.E R22, desc[UR10][R4.64+-0x10] ;  /* 0xfffff00a04167981 */ /* 0x000f62000c1e1900 */
[----:B------:R-:W-:-:S03]  /*0460*/  FFMA R28, R21, R24, R28 ;  /* 0x00000018151c7223 */ /* 0x000fc6000000001c */
[----:B------:R-:W5:Y:S04]  /*0470*/  LDG.E R17, desc[UR10][R2.64+0x4] ;  /* 0x0000040a02117981 */ /* 0x000f68000c1e1900 */
[----:B------:R-:W5:Y:S04]  /*0480*/  LDG.E R20, desc[UR10][R6.64+-0x14] ;  /* 0xffffec0a06147981 */ /* 0x000f68000c1e1900 */
[----:B------:R0:W5:Y:S04]  /*0490*/  LDG.E R21, desc[UR10][R2.64+0x8] ;  /* 0x0000080a02157981 */ /* 0x000168000c1e1900 */
[----:B------:R-:W5:Y:S01]  /*04a0*/  LDG.E R24, desc[UR10][R6.64+-0x18] ;  /* 0xffffe80a06187981 */ /* 0x000f62000c1e1900 */
[----:B------:R-:W-:-:S04]  /*04b0*/  IADD3 R14, PT, PT, R14, 0x8, RZ ;  /* 0x000000080e0e7810 */ /* 0x000fc80007ffe0ff */
[----:B------:R-:W-:Y:S02]  /*04c0*/  ISETP.NE.AND P0, PT, R14, RZ, PT ;  /* 0x000000ff0e00720c */ /* 0x000fe40003f05270 */
[----:B0-----:R-:W-:Y:S02]  /*04d0*/  IADD3 R2, P1, PT, R2, 0x20, RZ ;  /* 0x0000002002027810 */ /* 0x001fe40007f3e0ff */
[----:B------:R-:W-:Y:S02]  /*04e0*/  IADD3 R13, PT, PT, R13, -0x8, RZ ;  /* 0xfffffff80d0d7810 */ /* 0x000fe40007ffe0ff */
[----:B------:R-:W-:Y:S01]  /*04f0*/  IADD3.X R3, PT, PT, RZ, R3, RZ, P1, !PT ;  /* 0x00000003ff037210 */ /* 0x000fe20000ffe4ff */
[----:B---3--:R-:W-:Y:S01]  /*0500*/  FFMA R19, R10, R15, R19 ;  /* 0x0000000f0a137223 */ /* 0x008fe20000000013 */
[----:B----4-:R-:W-:-:S03]  /*0510*/  FFMA R18, R15, R18, R28 ;  /* 0x000000120f127223 */ /* 0x010fc6000000001c */
[----:B--2---:R-:W-:Y:S01]  /*0520*/  FFMA R19, R16, R11, R19 ;  /* 0x0000000b10137223 */ /* 0x004fe20000000013 */
[----:B-----5:R-:W-:-:S04]  /*0530*/  FFMA R18, R11, R22, R18 ;  /* 0x000000160b127223 */ /* 0x020fc80000000012 */
[----:B------:R-:W-:Y:S01]  /*0540*/  FFMA R18, R17, R26, R18 ;  /* 0x0000001a11127223 */ /* 0x000fe20000000012 */
[----:B------:R-:W-:-:S03]  /*0550*/  FFMA R19, R20, R17, R19 ;  /* 0x0000001114137223 */ /* 0x000fc60000000013 */
[----:B------:R-:W-:Y:S01]  /*0560*/  FFMA R18, R21, R23, R18 ;  /* 0x0000001715127223 */ /* 0x000fe20000000012 */
[----:B------:R-:W-:-:S03]  /*0570*/  FFMA R24, R24, R21, R19 ;  /* 0x0000001518187223 */ /* 0x000fc60000000013 */
[----:B------:R-:W-:Y:S01]  /*0580*/  FFMA R10, R27, R29, R18 ;  /* 0x0000001d1b0a7223 */ /* 0x000fe20000000012 */
[----:B------:R-:W-:Y:S01]  /*0590*/  FFMA R11, R25, R27, R24 ;  /* 0x0000001b190b7223 */ /* 0x000fe20000000018 */
[----:B------:R-:W-:Y:S06]  /*05a0*/  @P0 BRA `(.L_x_3) ;  /* 0xfffffffc00380947 */ /* 0x000fec000383ffff */
[----:B------:R-:W-:-:S07]  /*05b0*/  MOV R3, UR8 ;  /* 0x0000000800037c02 */ /* 0x000fce0008000f00 */
.L_x_2:
[----:B------:R-:W-:-:S09]  /*05c0*/  UISETP.NE.AND UP0, UPT, UR4, URZ, UPT ;  /* 0x000000ff0400728c */ /* 0x000fd2000bf05270 */
[----:B------:R-:W-:Y:S05]  /*05d0*/  BRA.U !UP0, `(.L_x_4) ;  /* 0x0000000508087547 */ /* 0x000fea000b800000 */
[----:B------:R-:W-:Y:S01]  /*05e0*/  UIADD3 UR5, UPT, UPT, UR4, -0x1, URZ ;  /* 0xffffffff04057890 */ /* 0x000fe2000fffe0ff */
[----:B------:R-:W-:-:S03]  /*05f0*/  LOP3.LUT P0, R21, R12, 0x3, RZ, 0xc0, !PT ;  /* 0x000000030c157812 */ /* 0x000fc6000780c0ff */
[----:B------:R-:W-:-:S09]  /*0600*/  UISETP.GE.U32.AND UP0, UPT, UR5, 0x3, UPT ;  /* 0x000000030500788c */ /* 0x000fd2000bf06070 */
[----:B------:R-:W-:Y:S05]  /*0610*/  BRA.U !UP0, `(.L_x_5) ;  /* 0x0000000108707547 */ /* 0x000fea000b800000 */
[----:B------:R-:W0:Y:S01]  /*0620*/  LDC.64 R4, c[0x0][0x3a0] ;  /* 0x0000e800ff047b82 */ /* 0x000e220000000a00 */
[----:B------:R-:W-:-:S07]  /*0630*/  IADD3 R13, PT, PT, R8, -R3, RZ ;  /* 0x80000003080d7210 */ /* 0x000fce0007ffe0ff */
[----:B-1----:R-:W1:Y:S08]  /*0640*/  LDC.64 R6, c[0x0][0x380] ;  /* 0x0000e000ff067b82 */ /* 0x002e700000000a00 */
[----:B------:R-:W2:Y:S01]  /*0650*/  LDC.64 R14, c[0x0][0x388] ;  /* 0x0000e200ff0e7b82 */ /* 0x000ea20000000a00 */
[----:B0-----:R-:W-:-:S05]  /*0660*/  IMAD.WIDE.U32 R4, R3, 0x4, R4 ;  /* 0x0000000403047825 */ /* 0x001fca00078e0004 */
[----:B------:R-:W3:Y:S01]  /*0670*/  LDG.E R19, desc[UR10][R4.64] ;  /* 0x0000000a04137981 */ /* 0x000ee2000c1e1900 */
[----:B-1----:R-:W-:-:S03]  /*0680*/  IMAD.WIDE R6, R13, 0x4, R6 ;  /* 0x000000040d067825 */ /* 0x002fc600078e0206 */
[----:B------:R-:W4:Y:S04]  /*0690*/  LDG.E R25, desc[UR10][R4.64+0x4] ;  /* 0x0000040a04197981 */ /* 0x000f28000c1e1900 */
[----:B------:R-:W3:Y:S01]  /*06a0*/  LDG.E R18, desc[UR10][R6.64] ;  /* 0x0000000a06127981 */ /* 0x000ee2000c1e1900 */
[----:B--2---:R-:W-:-:S03]  /*06b0*/  IMAD.WIDE R14, R13, 0x4, R14 ;  /* 0x000000040d0e7825 */ /* 0x004fc600078e020e */
[----:B------:R-:W4:Y:S04]  /*06c0*/  LDG.E R23, desc[UR10][R6.64+-0x4] ;  /* 0xfffffc0a06177981 */ /* 0x000f28000c1e1900 */
[----:B------:R-:W2:Y:S04]  /*06d0*/  LDG.E R20, desc[UR10][R14.64] ;  /* 0x0000000a0e147981 */ /* 0x000ea8000c1e1900 */
[----:B------:R-:W5:Y:S04]  /*06e0*/  LDG.E R22, desc[UR10][R14.64+-0x4] ;  /* 0xfffffc0a0e167981 */ /* 0x000f68000c1e1900 */
[----:B------:R-:W5:Y:S04]  /*06f0*/  LDG.E R2, desc[UR10][R4.64+0x8] ;  /* 0x0000080a04027981 */ /* 0x000f68000c1e1900 */
[----:B------:R-:W5:Y:S04]  /*0700*/  LDG.E R17, desc[UR10][R6.64+-0x8] ;  /* 0xfffff80a06117981 */ /* 0x000f68000c1e1900 */
[----:B------:R-:W5:Y:S04]  /*0710*/  LDG.E R13, desc[UR10][R14.64+-0x8] ;  /* 0xfffff80a0e0d7981 */ /* 0x000f68000c1e1900 */
[----:B------:R-:W5:Y:S04]  /*0720*/  LDG.E R16, desc[UR10][R4.64+0xc] ;  /* 0x00000c0a04107981 */ /* 0x000f68000c1e1900 */
[----:B------:R-:W5:Y:S04]  /*0730*/  LDG.E R24, desc[UR10][R6.64+-0xc] ;  /* 0xfffff40a06187981 */ /* 0x000f68000c1e1900 */
[----:B------:R-:W5:Y:S01]  /*0740*/  LDG.E R26, desc[UR10][R14.64+-0xc] ;  /* 0xfffff40a0e1a7981 */ /* 0x000f62000c1e1900 */
[----:B------:R-:W-:Y:S01]  /*0750*/  IADD3 R3, PT, PT, R3, 0x4, RZ ;  /* 0x0000000403037810 */ /* 0x000fe20007ffe0ff */
[----:B---3--:R-:W-:-:S04]  /*0760*/  FFMA R18, R18, R19, R11 ;  /* 0x0000001312127223 */ /* 0x008fc8000000000b */
[----:B----4-:R-:W-:Y:S01]  /*0770*/  FFMA R18, R23, R25, R18 ;  /* 0x0000001917127223 */ /* 0x010fe20000000012 */
[----:B--2---:R-:W-:-:S04]  /*0780*/  FFMA R20, R19, R20, R10 ;  /* 0x0000001413147223 */ /* 0x004fc8000000000a */
[----:B-----5:R-:W-:Y:S01]  /*0790*/  FFMA R25, R25, R22, R20 ;  /* 0x0000001619197223 */ /* 0x020fe20000000014 */
[----:B------:R-:W-:-:S03]  /*07a0*/  FFMA R17, R17, R2, R18 ;  /* 0x0000000211117223 */ /* 0x000fc60000000012 */
[----:B------:R-:W-:Y:S01]  /*07b0*/  FFMA R13, R2, R13, R25 ;  /* 0x0000000d020d7223 */ /* 0x000fe20000000019 */
[----:B------:R-:W-:-:S03]  /*07c0*/  FFMA R11, R24, R16, R17 ;  /* 0x00000010180b7223 */ /* 0x000fc60000000011 */
[----:B------:R-:W-:-:S07]  /*07d0*/  FFMA R10, R16, R26, R13 ;  /* 0x0000001a100a7223 */ /* 0x000fce000000000d */
.L_x_5:
[----:B------:R-:W-:Y:S05]  /*07e0*/  @!P0 BRA `(.L_x_4) ;  /* 0x0000000000848947 */ /* 0x000fea0003800000 */
[----:B------:R-:W-:Y:S01]  /*07f0*/  ISETP.NE.AND P0, PT, R21, 0x1, PT ;  /* 0x000000011500780c */ /* 0x000fe20003f05270 */
[----:B------:R-:W0:Y:S01]  /*0800*/  LDC.64 R16, c[0x0][0x380] ;  /* 0x0000e000ff107b82 */ /* 0x000e220000000a00 */
[----:B------:R-:W-:-:S04]  /*0810*/  LOP3.LUT R12, R12, 0x1, RZ, 0xc0, !PT ;  /* 0x000000010c0c7812 */ /* 0x000fc800078ec0ff */
[----:B------:R-:W-:-:S03]  /*0820*/  ISETP.NE.U32.AND P1, PT, R12, 0x1, PT ;  /* 0x000000010c00780c */ /* 0x000fc60003f25070 */
[----:B------:R-:W2:Y:S04]  /*0830*/  LDC.64 R4, c[0x0][0x388] ;  /* 0x0000e200ff047b82 */ /* 0x000ea80000000a00 */
[----:B------:R-:W-:-:S04]  /*0840*/  @P0 IADD3 R21, PT, PT, R8, -R3, RZ ;  /* 0x8000000308150210 */ /* 0x000fc80007ffe0ff */
[----:B------:R-:W3:Y:S08]  /*0850*/  @P0 LDC.64 R18, c[0x0][0x3a0] ;  /* 0x0000e800ff120b82 */ /* 0x000ef00000000a00 */
[----:B------:R-:W4:Y:S01]  /*0860*/  @!P1 LDC.64 R14, c[0x0][0x3a0] ;  /* 0x0000e800ff0e9b82 */ /* 0x000f220000000a00 */
[----:B0-----:R-:W-:-:S05]  /*0870*/  @P0 IMAD.WIDE R16, R21, 0x4, R16 ;  /* 0x0000000415100825 */ /* 0x001fca00078e0210 */
[----:B------:R-:W5:Y:S02]  /*0880*/  @P0 LDG.E R23, desc[UR10][R16.64+-0x4] ;  /* 0xfffffc0a10170981 */ /* 0x000f64000c1e1900 */
[----:B------:R-:W0:Y:S01]  /*0890*/  LDC.64 R12, c[0x0][0x380] ;  /* 0x0000e000ff0c7b82 */ /* 0x000e220000000a00 */
[----:B--2---:R-:W-:-:S05]  /*08a0*/  @P0 IMAD.WIDE R4, R21, 0x4, R4 ;  /* 0x0000000415040825 */ /* 0x004fca00078e0204 */
[----:B------:R-:W2:Y:S02]  /*08b0*/  @P0 LDG.E R20, desc[UR10][R4.64] ;  /* 0x0000000a04140981 */ /* 0x000ea4000c1e1900 */
[----:B-1----:R-:W1:Y:S01]  /*08c0*/  LDC.64 R6, c[0x0][0x388] ;  /* 0x0000e200ff067b82 */ /* 0x002e620000000a00 */
[C---:B---3--:R-:W-:Y:S01]  /*08d0*/  @P0 IMAD.WIDE.U32 R18, R3.reuse, 0x4, R18 ;  /* 0x0000000403120825 */ /* 0x048fe200078e0012 */
[----:B------:R-:W-:-:S04]  /*08e0*/  @P0 IADD3 R3, PT, PT, R3, 0x2, RZ ;  /* 0x0000000203030810 */ /* 0x000fc80007ffe0ff */
[----:B------:R-:W-:Y:S01]  /*08f0*/  @!P1 IADD3 R25, PT, PT, R8, -R3, RZ ;  /* 0x8000000308199210 */ /* 0x000fe20007ffe0ff */
[----:B------:R-:W3:Y:S01]  /*0900*/  @P0 LDG.E R21, desc[UR10][R18.64] ;  /* 0x0000000a12150981 */ /* 0x000ee2000c1e1900 */
[----:B----4-:R-:W-:-:S03]  /*0910*/  @!P1 IMAD.WIDE.U32 R14, R3, 0x4, R14 ;  /* 0x00000004030e9825 */ /* 0x010fc600078e000e */
[----:B------:R-:W3:Y:S04]  /*0920*/  @P0 LDG.E R8, desc[UR10][R16.64] ;  /* 0x0000000a10080981 */ /* 0x000ee8000c1e1900 */
[----:B------:R-:W5:Y:S01]  /*0930*/  @P0 LDG.E R2, desc[UR10][R18.64+0x4] ;  /* 0x0000040a12020981 */ /* 0x000f62000c1e1900 */
[----:B0-----:R-:W-:-:S03]  /*0940*/  @!P1 IMAD.WIDE R12, R25, 0x4, R12 ;  /* 0x00000004190c9825 */ /* 0x001fc600078e020c */
[----:B------:R-:W4:Y:S04]  /*0950*/  @P0 LDG.E R3, desc[UR10][R4.64+-0x4] ;  /* 0xfffffc0a04030981 */ /* 0x000f28000c1e1900 */
[----:B------:R-:W4:Y:S01]  /*0960*/  @!P1 LDG.E R15, desc[UR10][R14.64] ;  /* 0x0000000a0e0f9981 */ /* 0x000f22000c1e1900 */
[----:B-1----:R-:W-:-:S03]  /*0970*/  @!P1 IMAD.WIDE R6, R25, 0x4, R6 ;  /* 0x0000000419069825 */ /* 0x002fc600078e0206 */
[----:B------:R-:W4:Y:S04]  /*0980*/  @!P1 LDG.E R12, desc[UR10][R12.64] ;  /* 0x0000000a0c0c9981 */ /* 0x000f28000c1e1900 */
[----:B------:R-:W4:Y:S01]  /*0990*/  @!P1 LDG.E R6, desc[UR10][R6.64] ;  /* 0x0000000a06069981 */ /* 0x000f22000c1e1900 */
[----:B---3--:R-:W-:Y:S01]  /*09a0*/  @P0 FFMA R8, R8, R21, R11 ;  /* 0x0000001508080223 */ /* 0x008fe2000000000b */
[----:B--2---:R-:W-:-:S03]  /*09b0*/  @P0 FFMA R21, R21, R20, R10 ;  /* 0x0000001415150223 */ /* 0x004fc6000000000a */
[----:B-----5:R-:W-:Y:S01]  /*09c0*/  @P0 FFMA R11, R23, R2, R8 ;  /* 0x00000002170b0223 */ /* 0x020fe20000000008 */
[----:B----4-:R-:W-:-:S03]  /*09d0*/  @P0 FFMA R10, R2, R3, R21 ;  /* 0x00000003020a0223 */ /* 0x010fc60000000015 */
[----:B------:R-:W-:Y:S01]  /*09e0*/  @!P1 FFMA R11, R12, R15, R11 ;  /* 0x0000000f0c0b9223 */ /* 0x000fe2000000000b */
[----:B------:R-:W-:-:S07]  /*09f0*/  @!P1 FFMA R10, R15, R6, R10 ;  /* 0x000000060f0a9223 */ /* 0x000fce000000000a */
.L_x_4:
[----:B------:R-:W0:Y:S01]  /*0a00*/  LDC.64 R2, c[0x0][0x390] ;  /* 0x0000e400ff027b82 */ /* 0x000e220000000a00 */
[----:B------:R-:W2:Y:S07]  /*0a10*/  LDCU UR5, c[0x0][0x3a8] ;  /* 0x00007500ff0577ac */ /* 0x000eae0008000800 */
[----:B------:R-:W3:Y:S01]  /*0a20*/  LDC.64 R4, c[0x0][0x398] ;  /* 0x0000e600ff047b82 */ /* 0x000ee20000000a00 */
[----:B0-----:R-:W-:-:S05]  /*0a30*/  IMAD.WIDE R2, R9, 0x4, R2 ;  /* 0x0000000409027825 */ /* 0x001fca00078e0202 */
[----:B------:R0:W-:Y:S01]  /*0a40*/  STG.E desc[UR10][R2.64], R11 ;  /* 0x0000000b02007986 */ /* 0x0001e2000c10190a */
[----:B---3--:R-:W-:Y:S01]  /*0a50*/  IMAD.WIDE R4, R9, 0x4, R4 ;  /* 0x0000000409047825 */ /* 0x008fe200078e0204 */
[----:B------:R-:W-:-:S04]  /*0a60*/  IADD3 R9, PT, PT, R0, R9, RZ ;  /* 0x0000000900097210 */ /* 0x000fc80007ffe0ff */
[----:B------:R0:W-:Y:S01]  /*0a70*/  STG.E desc[UR10][R4.64], R10 ;  /* 0x0000000a04007986 */ /* 0x0001e2000c10190a */
[----:B--2---:R-:W-:-:S13]  /*0a80*/  ISETP.GE.AND P0, PT, R9, UR5, PT ;  /* 0x0000000509007c0c */ /* 0x004fda000bf06270 */
[----:B0-----:R-:W-:Y:S05]  /*0a90*/  @!P0 BRA `(.L_x_6) ;  /* 0xfffffff400c48947 */ /* 0x001fea000383ffff */
[----:B------:R-:W-:Y:S05]  /*0aa0*/  EXIT ;  /* 0x000000000000794d */ /* 0x000fea0003800000 */
.L_x_7:
[----:B------:R-:W-:-:S00]  /*0ab0*/  BRA `(.L_x_7) ;  /* 0xfffffffc00fc7947 */ /* 0x000fc0000383ffff */
[----:B------:R-:W-:-:S00]  /*0ac0*/  NOP ;  /* 0x0000000000007918 */ /* 0x000fc00000000000 */
        /* <DEDUP_REMOVED lines=11> */
.L_x_8:


//--------------------- .nv.shared.reserved.0     --------------------------
	.section	.nv.shared.reserved.0,"aw",@nobits
	.weak		__nv_reservedSMEM_offset_0_alias
	.size		__nv_reservedSMEM_offset_0_alias, 0, 64
	.other		__nv_reservedSMEM_offset_0_alias,@"STO_CUDA_RESERVED_SHARED STV_DEFAULT"
__nv_reservedSMEM_offset_0_alias:
	.zero		0
	.zero		64


//--------------------- .nv.constant0._Z4convPfS_S_S_S_ii --------------------------
	.section	.nv.constant0._Z4convPfS_S_S_S_ii,"a",@progbits
	.sectionflags	@""
	.align	4
.nv.constant0._Z4convPfS_S_S_S_ii:
	.zero		944


//--------------------- SYMBOLS --------------------------

	.type		.nv.reservedSmem.offset0,@object
	.size		.nv.reservedSmem.offset0,0x4
